//
// Generated by NVIDIA NVVM Compiler
//
// Compiler Build ID: CL-36424714
// Cuda compilation tools, release 13.0, V13.0.88
// Based on NVVM 20.0.0
//

.version 9.0
.target sm_100
.address_size 64

	// .globl	_Z11gemvKernel4PfS_S_S_ii
// _ZZ11gemvKernel4PfS_S_S_iiE10shared_buf has been demoted
// _ZZ15gemvGeluKernel4PfS_S_S_iiE10shared_buf has been demoted

.visible .entry _Z11gemvKernel4PfS_S_S_ii(
	.param .u64 .ptr .align 1 _Z11gemvKernel4PfS_S_S_ii_param_0,
	.param .u64 .ptr .align 1 _Z11gemvKernel4PfS_S_S_ii_param_1,
	.param .u64 .ptr .align 1 _Z11gemvKernel4PfS_S_S_ii_param_2,
	.param .u64 .ptr .align 1 _Z11gemvKernel4PfS_S_S_ii_param_3,
	.param .u32 _Z11gemvKernel4PfS_S_S_ii_param_4,
	.param .u32 _Z11gemvKernel4PfS_S_S_ii_param_5
)
{
	.reg .pred 	%p<9>;
	.reg .b32 	%r<18>;
	.reg .b32 	%f<33>;
	.reg .b64 	%rd<20>;
	// demoted variable
	.shared .align 4 .b8 _ZZ11gemvKernel4PfS_S_S_iiE10shared_buf[4096];
	ld.param.u64 	%rd4, [_Z11gemvKernel4PfS_S_S_ii_param_0];
	ld.param.u64 	%rd5, [_Z11gemvKernel4PfS_S_S_ii_param_1];
	ld.param.u64 	%rd6, [_Z11gemvKernel4PfS_S_S_ii_param_2];
	ld.param.u64 	%rd7, [_Z11gemvKernel4PfS_S_S_ii_param_3];
	ld.param.u32 	%r10, [_Z11gemvKernel4PfS_S_S_ii_param_5];
	mov.u32 	%r1, %ctaid.x;
	mov.u32 	%r2, %tid.x;
	setp.ge.s32 	%p1, %r2, %r10;
	shl.b32 	%r11, %r2, 2;
	mov.u32 	%r12, _ZZ11gemvKernel4PfS_S_S_iiE10shared_buf;
	add.s32 	%r3, %r12, %r11;
	@%p1 bra 	$L__BB0_4;
	mov.u32 	%r4, %ntid.x;
	ld.shared.f32 	%f31, [%r3];
	mul.lo.s32 	%r13, %r10, %r1;
	cvt.s64.s32 	%rd1, %r13;
	cvta.to.global.u64 	%rd2, %rd5;
	cvta.to.global.u64 	%rd3, %rd6;
	mov.u32 	%r16, %r2;
$L__BB0_2:
	cvt.s64.s32 	%rd8, %r16;
	add.s64 	%rd9, %rd8, %rd1;
	shl.b64 	%rd10, %rd9, 2;
	add.s64 	%rd11, %rd2, %rd10;
	ld.global.f32 	%f7, [%rd11];
	mul.wide.s32 	%rd12, %r16, 4;
	add.s64 	%rd13, %rd3, %rd12;
	ld.global.f32 	%f8, [%rd13];
	fma.rn.f32 	%f31, %f7, %f8, %f31;
	add.s32 	%r16, %r16, %r4;
	setp.lt.s32 	%p2, %r16, %r10;
	@%p2 bra 	$L__BB0_2;
	st.shared.f32 	[%r3], %f31;
$L__BB0_4:
	bar.sync 	0;
	mov.u32 	%r17, %ntid.x;
	setp.lt.u32 	%p3, %r17, 66;
	@%p3 bra 	$L__BB0_8;
$L__BB0_5:
	shr.u32 	%r9, %r17, 1;
	setp.ge.u32 	%p4, %r2, %r9;
	@%p4 bra 	$L__BB0_7;
	shl.b32 	%r14, %r9, 2;
	add.s32 	%r15, %r3, %r14;
	ld.shared.f32 	%f9, [%r15];
	ld.shared.f32 	%f10, [%r3];
	add.f32 	%f11, %f9, %f10;
	st.shared.f32 	[%r3], %f11;
$L__BB0_7:
	bar.sync 	0;
	setp.gt.u32 	%p5, %r17, 131;
	mov.u32 	%r17, %r9;
	@%p5 bra 	$L__BB0_5;
$L__BB0_8:
	setp.gt.u32 	%p6, %r2, 31;
	@%p6 bra 	$L__BB0_13;
	ld.volatile.shared.f32 	%f12, [%r3+128];
	ld.volatile.shared.f32 	%f13, [%r3];
	add.f32 	%f14, %f12, %f13;
	st.volatile.shared.f32 	[%r3], %f14;
	ld.volatile.shared.f32 	%f15, [%r3+64];
	ld.volatile.shared.f32 	%f16, [%r3];
	add.f32 	%f17, %f15, %f16;
	st.volatile.shared.f32 	[%r3], %f17;
	ld.volatile.shared.f32 	%f18, [%r3+32];
	ld.volatile.shared.f32 	%f19, [%r3];
	add.f32 	%f20, %f18, %f19;
	st.volatile.shared.f32 	[%r3], %f20;
	ld.volatile.shared.f32 	%f21, [%r3+16];
	ld.volatile.shared.f32 	%f22, [%r3];
	add.f32 	%f23, %f21, %f22;
	st.volatile.shared.f32 	[%r3], %f23;
	ld.volatile.shared.f32 	%f24, [%r3+8];
	ld.volatile.shared.f32 	%f25, [%r3];
	add.f32 	%f26, %f24, %f25;
	st.volatile.shared.f32 	[%r3], %f26;
	ld.volatile.shared.f32 	%f27, [%r3+4];
	ld.volatile.shared.f32 	%f28, [%r3];
	add.f32 	%f29, %f27, %f28;
	st.volatile.shared.f32 	[%r3], %f29;
	setp.ne.s32 	%p7, %r2, 0;
	@%p7 bra 	$L__BB0_13;
	ld.shared.f32 	%f32, [_ZZ11gemvKernel4PfS_S_S_iiE10shared_buf];
	setp.eq.s64 	%p8, %rd7, 0;
	@%p8 bra 	$L__BB0_12;
	cvta.to.global.u64 	%rd14, %rd7;
	mul.wide.u32 	%rd15, %r1, 4;
	add.s64 	%rd16, %rd14, %rd15;
	ld.global.f32 	%f30, [%rd16];
	add.f32 	%f32, %f32, %f30;
$L__BB0_12:
	cvta.to.global.u64 	%rd17, %rd4;
	mul.wide.u32 	%rd18, %r1, 4;
	add.s64 	%rd19, %rd17, %rd18;
	st.global.f32 	[%rd19], %f32;
$L__BB0_13:
	ret;

}
	// .globl	_Z15gemvGeluKernel4PfS_S_S_ii
.visible .entry _Z15gemvGeluKernel4PfS_S_S_ii(
	.param .u64 .ptr .align 1 _Z15gemvGeluKernel4PfS_S_S_ii_param_0,
	.param .u64 .ptr .align 1 _Z15gemvGeluKernel4PfS_S_S_ii_param_1,
	.param .u64 .ptr .align 1 _Z15gemvGeluKernel4PfS_S_S_ii_param_2,
	.param .u64 .ptr .align 1 _Z15gemvGeluKernel4PfS_S_S_ii_param_3,
	.param .u32 _Z15gemvGeluKernel4PfS_S_S_ii_param_4,
	.param .u32 _Z15gemvGeluKernel4PfS_S_S_ii_param_5
)
{
	.reg .pred 	%p<8>;
	.reg .b32 	%r<20>;
	.reg .b32 	%f<45>;
	.reg .b64 	%rd<19>;
	.reg .b64 	%fd<3>;
	// demoted variable
	.shared .align 4 .b8 _ZZ15gemvGeluKernel4PfS_S_S_iiE10shared_buf[4096];
	ld.param.u64 	%rd4, [_Z15gemvGeluKernel4PfS_S_S_ii_param_0];
	ld.param.u64 	%rd5, [_Z15gemvGeluKernel4PfS_S_S_ii_param_1];
	ld.param.u64 	%rd6, [_Z15gemvGeluKernel4PfS_S_S_ii_param_2];
	ld.param.u64 	%rd7, [_Z15gemvGeluKernel4PfS_S_S_ii_param_3];
	ld.param.u32 	%r10, [_Z15gemvGeluKernel4PfS_S_S_ii_param_5];
	mov.u32 	%r1, %ctaid.x;
	mov.u32 	%r2, %tid.x;
	setp.ge.s32 	%p1, %r2, %r10;
	shl.b32 	%r11, %r2, 2;
	mov.u32 	%r12, _ZZ15gemvGeluKernel4PfS_S_S_iiE10shared_buf;
	add.s32 	%r3, %r12, %r11;
	@%p1 bra 	$L__BB1_4;
	mov.u32 	%r4, %ntid.x;
	ld.shared.f32 	%f44, [%r3];
	mul.lo.s32 	%r13, %r10, %r1;
	cvt.s64.s32 	%rd1, %r13;
	cvta.to.global.u64 	%rd2, %rd5;
	cvta.to.global.u64 	%rd3, %rd6;
	mov.u32 	%r18, %r2;
$L__BB1_2:
	cvt.s64.s32 	%rd8, %r18;
	add.s64 	%rd9, %rd8, %rd1;
	shl.b64 	%rd10, %rd9, 2;
	add.s64 	%rd11, %rd2, %rd10;
	ld.global.f32 	%f4, [%rd11];
	mul.wide.s32 	%rd12, %r18, 4;
	add.s64 	%rd13, %rd3, %rd12;
	ld.global.f32 	%f5, [%rd13];
	fma.rn.f32 	%f44, %f4, %f5, %f44;
	add.s32 	%r18, %r18, %r4;
	setp.lt.s32 	%p2, %r18, %r10;
	@%p2 bra 	$L__BB1_2;
	st.shared.f32 	[%r3], %f44;
$L__BB1_4:
	bar.sync 	0;
	mov.u32 	%r19, %ntid.x;
	setp.lt.u32 	%p3, %r19, 66;
	@%p3 bra 	$L__BB1_8;
$L__BB1_5:
	shr.u32 	%r9, %r19, 1;
	setp.ge.u32 	%p4, %r2, %r9;
	@%p4 bra 	$L__BB1_7;
	shl.b32 	%r14, %r9, 2;
	add.s32 	%r15, %r3, %r14;
	ld.shared.f32 	%f6, [%r15];
	ld.shared.f32 	%f7, [%r3];
	add.f32 	%f8, %f6, %f7;
	st.shared.f32 	[%r3], %f8;
$L__BB1_7:
	bar.sync 	0;
	setp.gt.u32 	%p5, %r19, 131;
	mov.u32 	%r19, %r9;
	@%p5 bra 	$L__BB1_5;
$L__BB1_8:
	setp.gt.u32 	%p6, %r2, 31;
	@%p6 bra 	$L__BB1_11;
	ld.volatile.shared.f32 	%f9, [%r3+128];
	ld.volatile.shared.f32 	%f10, [%r3];
	add.f32 	%f11, %f9, %f10;
	st.volatile.shared.f32 	[%r3], %f11;
	ld.volatile.shared.f32 	%f12, [%r3+64];
	ld.volatile.shared.f32 	%f13, [%r3];
	add.f32 	%f14, %f12, %f13;
	st.volatile.shared.f32 	[%r3], %f14;
	ld.volatile.shared.f32 	%f15, [%r3+32];
	ld.volatile.shared.f32 	%f16, [%r3];
	add.f32 	%f17, %f15, %f16;
	st.volatile.shared.f32 	[%r3], %f17;
	ld.volatile.shared.f32 	%f18, [%r3+16];
	ld.volatile.shared.f32 	%f19, [%r3];
	add.f32 	%f20, %f18, %f19;
	st.volatile.shared.f32 	[%r3], %f20;
	ld.volatile.shared.f32 	%f21, [%r3+8];
	ld.volatile.shared.f32 	%f22, [%r3];
	add.f32 	%f23, %f21, %f22;
	st.volatile.shared.f32 	[%r3], %f23;
	ld.volatile.shared.f32 	%f24, [%r3+4];
	ld.volatile.shared.f32 	%f25, [%r3];
	add.f32 	%f26, %f24, %f25;
	st.volatile.shared.f32 	[%r3], %f26;
	setp.ne.s32 	%p7, %r2, 0;
	@%p7 bra 	$L__BB1_11;
	ld.shared.f32 	%f27, [_ZZ15gemvGeluKernel4PfS_S_S_iiE10shared_buf];
	cvta.to.global.u64 	%rd14, %rd7;
	mul.wide.u32 	%rd15, %r1, 4;
	add.s64 	%rd16, %rd14, %rd15;
	ld.global.f32 	%f28, [%rd16];
	add.f32 	%f29, %f27, %f28;
	cvta.to.global.u64 	%rd17, %rd4;
	add.s64 	%rd18, %rd17, %rd15;
	cvt.f64.f32 	%fd1, %f29;
	mul.f64 	%fd2, %fd1, 0dBFFB3B645A1CAC08;
	cvt.rn.f32.f64 	%f30, %fd2;
	fma.rn.f32 	%f31, %f30, 0f3BBB989D, 0f3F000000;
	cvt.sat.f32.f32 	%f32, %f31;
	mov.f32 	%f33, 0f4B400001;
	mov.f32 	%f34, 0f437C0000;
	fma.rm.f32 	%f35, %f32, %f34, %f33;
	add.f32 	%f36, %f35, 0fCB40007F;
	neg.f32 	%f37, %f36;
	fma.rn.f32 	%f38, %f30, 0f3FB8AA3B, %f37;
	fma.rn.f32 	%f39, %f30, 0f32A57060, %f38;
	mov.b32 	%r16, %f35;
	shl.b32 	%r17, %r16, 23;
	mov.b32 	%f40, %r17;
	ex2.approx.ftz.f32 	%f41, %f39;
	fma.rn.f32 	%f42, %f41, %f40, 0f3F800000;
	div.rn.f32 	%f43, %f29, %f42;
	st.global.f32 	[%rd18], %f43;
$L__BB1_11:
	ret;

}


// ===== COMPILED SASS (sm_100) =====

	.target	sm_100

	.elftype	@"ET_EXEC"


//--------------------- .note.nv.tkinfo           --------------------------
	.section	.note.nv.tkinfo,"",@"SHT_NOTE"
	.sectionflags	@"SHF_NOTE_NV_TKINFO"
	.tkinfo
        /*0018*/ 	.word	0x00000002
        /*0030*/ 	.string	""
        /*0030*/ 	.string	"ptxas"
        /*0030*/ 	.string	"Cuda compilation tools, release 13.0, V13.0.88"
        /*0030*/ 	.string	"Build cuda_13.0.r13.0/compiler.36424714_0"
        /*0030*/ 	.string	"-arch sm_100 -m 64 "



//--------------------- .note.nv.cuinfo           --------------------------
	.section	.note.nv.cuinfo,"",@"SHT_NOTE"
	.sectionflags	@"SHF_NOTE_NV_CUINFO"
        /*0018*/ 	.short	0x0002
        /*001a*/ 	.short	0x0064
        /*001c*/ 	.short	0x0082
	.zero		2


//--------------------- .nv.info                  --------------------------
	.section	.nv.info,"",@"SHT_CUDA_INFO"
	.align	4


	//----- nvinfo : EIATTR_REGCOUNT
	.align		4
        /*0000*/ 	.byte	0x04, 0x2f
        /*0002*/ 	.short	(.L_1 - .L_0)
	.align		4
.L_0:
        /*0004*/ 	.word	index@(_Z11gemvKernel4PfS_S_S_ii)
        /*0008*/ 	.word	0x00000011


	//----- nvinfo : EIATTR_FRAME_SIZE
	.align		4
.L_1:
        /*000c*/ 	.byte	0x04, 0x11
        /*000e*/ 	.short	(.L_3 - .L_2)
	.align		4
.L_2:
        /*0010*/ 	.word	index@(_Z11gemvKernel4PfS_S_S_ii)
        /*0014*/ 	.word	0x00000000


	//----- nvinfo : EIATTR_REGCOUNT
	.align		4
.L_3:
        /*0018*/ 	.byte	0x04, 0x2f
        /*001a*/ 	.short	(.L_5 - .L_4)
	.align		4
.L_4:
        /*001c*/ 	.word	index@(_Z15gemvGeluKernel4PfS_S_S_ii)
        /*0020*/ 	.word	0x00000011


	//----- nvinfo : EIATTR_FRAME_SIZE
	.align		4
.L_5:
        /*0024*/ 	.byte	0x04, 0x11
        /*0026*/ 	.short	(.L_7 - .L_6)
	.align		4
.L_6:
        /*0028*/ 	.word	index@($__internal_0_$__cuda_sm3x_div_rn_noftz_f32_slowpath)
        /*002c*/ 	.word	0x00000000


	//----- nvinfo : EIATTR_FRAME_SIZE
	.align		4
.L_7:
        /*0030*/ 	.byte	0x04, 0x11
        /*0032*/ 	.short	(.L_9 - .L_8)
	.align		4
.L_8:
        /*0034*/ 	.word	index@(_Z15gemvGeluKernel4PfS_S_S_ii)
        /*0038*/ 	.word	0x00000000


	//----- nvinfo : EIATTR_MIN_STACK_SIZE
	.align		4
.L_9:
        /*003c*/ 	.byte	0x04, 0x12
        /*003e*/ 	.short	(.L_11 - .L_10)
	.align		4
.L_10:
        /*0040*/ 	.word	index@(_Z15gemvGeluKernel4PfS_S_S_ii)
        /*0044*/ 	.word	0x00000000


	//----- nvinfo : EIATTR_MIN_STACK_SIZE
	.align		4
.L_11:
        /*0048*/ 	.byte	0x04, 0x12
        /*004a*/ 	.short	(.L_13 - .L_12)
	.align		4
.L_12:
        /*004c*/ 	.word	index@(_Z11gemvKernel4PfS_S_S_ii)
        /*0050*/ 	.word	0x00000000
.L_13:


//--------------------- .nv.compat                --------------------------
	.section	.nv.compat,"",@"SHT_CUDA_COMPAT_INFO"
	.align	4
        /*0000*/ 	.byte	0x02, 0x09, 0x00, 0x00, 0x02, 0x02, 0x01, 0x00, 0x02, 0x05, 0x05, 0x00, 0x03, 0x07, 0x01, 0x01
        /*0010*/ 	.byte	0x02, 0x03, 0x00, 0x00, 0x02, 0x06, 0x01, 0x00, 0x04, 0x0b, 0x08, 0x00, 0x01, 0x00, 0x00, 0x00
        /*0020*/ 	.byte	0x00, 0x00, 0x00, 0x00


//--------------------- .nv.info._Z15gemvGeluKernel4PfS_S_S_ii --------------------------
	.section	.nv.info._Z15gemvGeluKernel4PfS_S_S_ii,"",@"SHT_CUDA_INFO"
	.sectionflags	@""
	.align	4


	//----- nvinfo : EIATTR_CUDA_API_VERSION
	.align		4
        /*0000*/ 	.byte	0x04, 0x37
        /*0002*/ 	.short	(.L_15 - .L_14)
.L_14:
        /*0004*/ 	.word	0x00000082


	//----- nvinfo : EIATTR_KPARAM_INFO
	.align		4
.L_15:
        /*0008*/ 	.byte	0x04, 0x17
        /*000a*/ 	.short	(.L_17 - .L_16)
.L_16:
        /*000c*/ 	.word	0x00000000
        /*0010*/ 	.short	0x0005
        /*0012*/ 	.short	0x0024
        /*0014*/ 	.byte	0x00, 0xf0, 0x11, 0x00


	//----- nvinfo : EIATTR_KPARAM_INFO
	.align		4
.L_17:
        /*0018*/ 	.byte	0x04, 0x17
        /*001a*/ 	.short	(.L_19 - .L_18)
.L_18:
        /*001c*/ 	.word	0x00000000
        /*0020*/ 	.short	0x0004
        /*0022*/ 	.short	0x0020
        /*0024*/ 	.byte	0x00, 0xf0, 0x11, 0x00


	//----- nvinfo : EIATTR_KPARAM_INFO
	.align		4
.L_19:
        /*0028*/ 	.byte	0x04, 0x17
        /*002a*/ 	.short	(.L_21 - .L_20)
.L_20:
        /*002c*/ 	.word	0x00000000
        /*0030*/ 	.short	0x0003
        /*0032*/ 	.short	0x0018
        /*0034*/ 	.byte	0x00, 0xf5, 0x21, 0x00


	//----- nvinfo : EIATTR_KPARAM_INFO
	.align		4
.L_21:
        /*0038*/ 	.byte	0x04, 0x17
        /*003a*/ 	.short	(.L_23 - .L_22)
.L_22:
        /*003c*/ 	.word	0x00000000
        /*0040*/ 	.short	0x0002
        /*0042*/ 	.short	0x0010
        /*0044*/ 	.byte	0x00, 0xf5, 0x21, 0x00


	//----- nvinfo : EIATTR_KPARAM_INFO
	.align		4
.L_23:
        /*0048*/ 	.byte	0x04, 0x17
        /*004a*/ 	.short	(.L_25 - .L_24)
.L_24:
        /*004c*/ 	.word	0x00000000
        /*0050*/ 	.short	0x0001
        /*0052*/ 	.short	0x0008
        /*0054*/ 	.byte	0x00, 0xf5, 0x21, 0x00


	//----- nvinfo : EIATTR_KPARAM_INFO
	.align		4
.L_25:
        /*0058*/ 	.byte	0x04, 0x17
        /*005a*/ 	.short	(.L_27 - .L_26)
.L_26:
        /*005c*/ 	.word	0x00000000
        /*0060*/ 	.short	0x0000
        /*0062*/ 	.short	0x0000
        /*0064*/ 	.byte	0x00, 0xf5, 0x21, 0x00


	//----- nvinfo : EIATTR_SPARSE_MMA_MASK
	.align		4
.L_27:
        /*0068*/ 	.byte	0x03, 0x50
        /*006a*/ 	.short	0x0000


	//----- nvinfo : EIATTR_MAXREG_COUNT
	.align		4
        /*006c*/ 	.byte	0x03, 0x1b
        /*006e*/ 	.short	0x00ff


	//----- nvinfo : EIATTR_NUM_BARRIERS
	.align		4
        /*0070*/ 	.byte	0x02, 0x4c
        /*0072*/ 	.byte	0x01
	.zero		1


	//----- nvinfo : EIATTR_MERCURY_ISA_VERSION
	.align		4
        /*0074*/ 	.byte	0x03, 0x5f
        /*0076*/ 	.short	0x0101


	//----- nvinfo : EIATTR_VRC_CTA_INIT_COUNT
	.align		4
        /*0078*/ 	.byte	0x02, 0x4a
	.zero		1
	.zero		1


	//----- nvinfo : EIATTR_EXIT_INSTR_OFFSETS
	.align		4
        /*007c*/ 	.byte	0x04, 0x1c
        /*007e*/ 	.short	(.L_29 - .L_28)


	//   ....[0]....
.L_28:
        /*0080*/ 	.word	0x00000330


	//   ....[1]....
        /*0084*/ 	.word	0x000004d0


	//   ....[2]....
        /*0088*/ 	.word	0x00000730


	//----- nvinfo : EIATTR_CRS_STACK_SIZE
	.align		4
.L_29:
        /*008c*/ 	.byte	0x04, 0x1e
        /*008e*/ 	.short	(.L_31 - .L_30)
.L_30:
        /*0090*/ 	.word	0x00000000


	//----- nvinfo : EIATTR_CBANK_PARAM_SIZE
	.align		4
.L_31:
        /*0094*/ 	.byte	0x03, 0x19
        /*0096*/ 	.short	0x0028


	//----- nvinfo : EIATTR_PARAM_CBANK
	.align		4
        /*0098*/ 	.byte	0x04, 0x0a
        /*009a*/ 	.short	(.L_33 - .L_32)
	.align		4
.L_32:
        /*009c*/ 	.word	index@(.nv.constant0._Z15gemvGeluKernel4PfS_S_S_ii)
        /*00a0*/ 	.short	0x0380
        /*00a2*/ 	.short	0x0028


	//----- nvinfo : EIATTR_SW_WAR
	.align		4
.L_33:
        /*00a4*/ 	.byte	0x04, 0x36
        /*00a6*/ 	.short	(.L_35 - .L_34)
.L_34:
        /*00a8*/ 	.word	0x00000008
.L_35:


//--------------------- .nv.info._Z11gemvKernel4PfS_S_S_ii --------------------------
	.section	.nv.info._Z11gemvKernel4PfS_S_S_ii,"",@"SHT_CUDA_INFO"
	.sectionflags	@""
	.align	4


	//----- nvinfo : EIATTR_CUDA_API_VERSION
	.align		4
        /*0000*/ 	.byte	0x04, 0x37
        /*0002*/ 	.short	(.L_37 - .L_36)
.L_36:
        /*0004*/ 	.word	0x00000082


	//----- nvinfo : EIATTR_KPARAM_INFO
	.align		4
.L_37:
        /*0008*/ 	.byte	0x04, 0x17
        /*000a*/ 	.short	(.L_39 - .L_38)
.L_38:
        /*000c*/ 	.word	0x00000000
        /*0010*/ 	.short	0x0005
        /*0012*/ 	.short	0x0024
        /*0014*/ 	.byte	0x00, 0xf0, 0x11, 0x00


	//----- nvinfo : EIATTR_KPARAM_INFO
	.align		4
.L_39:
        /*0018*/ 	.byte	0x04, 0x17
        /*001a*/ 	.short	(.L_41 - .L_40)
.L_40:
        /*001c*/ 	.word	0x00000000
        /*0020*/ 	.short	0x0004
        /*0022*/ 	.short	0x0020
        /*0024*/ 	.byte	0x00, 0xf0, 0x11, 0x00


	//----- nvinfo : EIATTR_KPARAM_INFO
	.align		4
.L_41:
        /*0028*/ 	.byte	0x04, 0x17
        /*002a*/ 	.short	(.L_43 - .L_42)
.L_42:
        /*002c*/ 	.word	0x00000000
        /*0030*/ 	.short	0x0003
        /*0032*/ 	.short	0x0018
        /*0034*/ 	.byte	0x00, 0xf5, 0x21, 0x00


	//----- nvinfo : EIATTR_KPARAM_INFO
	.align		4
.L_43:
        /*0038*/ 	.byte	0x04, 0x17
        /*003a*/ 	.short	(.L_45 - .L_44)
.L_44:
        /*003c*/ 	.word	0x00000000
        /*0040*/ 	.short	0x0002
        /*0042*/ 	.short	0x0010
        /*0044*/ 	.byte	0x00, 0xf5, 0x21, 0x00


	//----- nvinfo : EIATTR_KPARAM_INFO
	.align		4
.L_45:
        /*0048*/ 	.byte	0x04, 0x17
        /*004a*/ 	.short	(.L_47 - .L_46)
.L_46:
        /*004c*/ 	.word	0x00000000
        /*0050*/ 	.short	0x0001
        /*0052*/ 	.short	0x0008
        /*0054*/ 	.byte	0x00, 0xf5, 0x21, 0x00


	//----- nvinfo : EIATTR_KPARAM_INFO
	.align		4
.L_47:
        /*0058*/ 	.byte	0x04, 0x17
        /*005a*/ 	.short	(.L_49 - .L_48)
.L_48:
        /*005c*/ 	.word	0x00000000
        /*0060*/ 	.short	0x0000
        /*0062*/ 	.short	0x0000
        /*0064*/ 	.byte	0x00, 0xf5, 0x21, 0x00


	//----- nvinfo : EIATTR_SPARSE_MMA_MASK
	.align		4
.L_49:
        /*0068*/ 	.byte	0x03, 0x50
        /*006a*/ 	.short	0x0000


	//----- nvinfo : EIATTR_MAXREG_COUNT
	.align		4
        /*006c*/ 	.byte	0x03, 0x1b
        /*006e*/ 	.short	0x00ff


	//----- nvinfo : EIATTR_NUM_BARRIERS
	.align		4
        /*0070*/ 	.byte	0x02, 0x4c
        /*0072*/ 	.byte	0x01
	.zero		1


	//----- nvinfo : EIATTR_MERCURY_ISA_VERSION
	.align		4
        /*0074*/ 	.byte	0x03, 0x5f
        /*0076*/ 	.short	0x0101


	//----- nvinfo : EIATTR_VRC_CTA_INIT_COUNT
	.align		4
        /*0078*/ 	.byte	0x02, 0x4a
	.zero		1
	.zero		1


	//----- nvinfo : EIATTR_EXIT_INSTR_OFFSETS
	.align		4
        /*007c*/ 	.byte	0x04, 0x1c
        /*007e*/ 	.short	(.L_51 - .L_50)


	//   ....[0]....
.L_50:
        /*0080*/ 	.word	0x00000330


	//   ....[1]....
        /*0084*/ 	.word	0x000004d0


	//   ....[2]....
        /*0088*/ 	.word	0x000005c0


	//----- nvinfo : EIATTR_CRS_STACK_SIZE
	.align		4
.L_51:
        /*008c*/ 	.byte	0x04, 0x1e
        /*008e*/ 	.short	(.L_53 - .L_52)
.L_52:
        /*0090*/ 	.word	0x00000000


	//----- nvinfo : EIATTR_CBANK_PARAM_SIZE
	.align		4
.L_53:
        /*0094*/ 	.byte	0x03, 0x19
        /*0096*/ 	.short	0x0028


	//----- nvinfo : EIATTR_PARAM_CBANK
	.align		4
        /*0098*/ 	.byte	0x04, 0x0a
        /*009a*/ 	.short	(.L_55 - .L_54)
	.align		4
.L_54:
        /*009c*/ 	.word	index@(.nv.constant0._Z11gemvKernel4PfS_S_S_ii)
        /*00a0*/ 	.short	0x0380
        /*00a2*/ 	.short	0x0028


	//----- nvinfo : EIATTR_SW_WAR
	.align		4
.L_55:
        /*00a4*/ 	.byte	0x04, 0x36
        /*00a6*/ 	.short	(.L_57 - .L_56)
.L_56:
        /*00a8*/ 	.word	0x00000008
.L_57:


//--------------------- .nv.callgraph             --------------------------
	.section	.nv.callgraph,"",@"SHT_CUDA_CALLGRAPH"
	.align	4
	.sectionentsize	8
	.align		4
        /*0000*/ 	.word	0x00000000
	.align		4
        /*0004*/ 	.word	0xffffffff
	.align		4
        /*0008*/ 	.word	0x00000000
	.align		4
        /*000c*/ 	.word	0xfffffffe
	.align		4
        /*0010*/ 	.word	0x00000000
	.align		4
        /*0014*/ 	.word	0xfffffffd
	.align		4
        /*0018*/ 	.word	0x00000000
	.align		4
        /*001c*/ 	.word	0xfffffffc


//--------------------- .text._Z15gemvGeluKernel4PfS_S_S_ii --------------------------
	.section	.text._Z15gemvGeluKernel4PfS_S_S_ii,"ax",@progbits
	.align	128
        .global         _Z15gemvGeluKernel4PfS_S_S_ii
        .type           _Z15gemvGeluKernel4PfS_S_S_ii,@function
        .size           _Z15gemvGeluKernel4PfS_S_S_ii,(.L_x_23 - _Z15gemvGeluKernel4PfS_S_S_ii)
        .other          _Z15gemvGeluKernel4PfS_S_S_ii,@"STO_CUDA_ENTRY STV_DEFAULT"
_Z15gemvGeluKernel4PfS_S_S_ii:
.text._Z15gemvGeluKernel4PfS_S_S_ii:
[----:B------:R-:W-:Y:S01]  /*0000*/  LDC R1, c[0x0][0x37c] ;  /* 0x0000df00ff017b82 */ /* 0x000fe20000000800 */
[----:B------:R-:W0:Y:S07]  /*0010*/  S2R R3, SR_TID.X ;  /* 0x0000000000037919 */ /* 0x000e2e0000002100 */
[----:B------:R-:W1:Y:S01]  /*0020*/  S2UR UR5, SR_CgaCtaId ;  /* 0x00000000000579c3 */ /* 0x000e620000008800 */
[----:B------:R-:W0:Y:S01]  /*0030*/  LDCU UR8, c[0x0][0x3a4] ;  /* 0x00007480ff0877ac */ /* 0x000e220008000800 */
[----:B------:R-:W-:Y:S01]  /*0040*/  BSSY.RECONVERGENT B0, `(.L_x_0) ;  /* 0x000001d000007945 */ /* 0x000fe20003800200 */
[----:B------:R-:W2:Y:S01]  /*0050*/  S2R R2, SR_CTAID.X ;  /* 0x0000000000027919 */ /* 0x000ea20000002500 */
[----:B------:R-:W-:Y:S01]  /*0060*/  UMOV UR4, 0x400 ;  /* 0x0000040000047882 */ /* 0x000fe20000000000 */
[----:B------:R-:W3:Y:S01]  /*0070*/  LDCU.64 UR6, c[0x0][0x358] ;  /* 0x00006b00ff0677ac */ /* 0x000ee20008000a00 */
[----:B------:R-:W4:Y:S01]  /*0080*/  LDCU.64 UR10, c[0x0][0x388] ;  /* 0x00007100ff0a77ac */ /* 0x000f220008000a00 */
[----:B-1----:R-:W-:Y:S01]  /*0090*/  ULEA UR4, UR5, UR4, 0x18 ;  /* 0x0000000405047291 */ /* 0x002fe2000f8ec0ff */
[----:B0-----:R-:W-:-:S05]  /*00a0*/  ISETP.GE.AND P0, PT, R3, UR8, PT ;  /* 0x0000000803007c0c */ /* 0x001fca000bf06270 */
[----:B------:R-:W-:-:S08]  /*00b0*/  LEA R0, R3, UR4, 0x2 ;  /* 0x0000000403007c11 */ /* 0x000fd0000f8e10ff */
[----:B--234-:R-:W-:Y:S05]  /*00c0*/  @P0 BRA `(.L_x_1) ;  /* 0x0000000000500947 */ /* 0x01cfea0003800000 */
[----:B------:R0:W1:Y:S01]  /*00d0*/  LDS R11, [R0] ;  /* 0x00000000000b7984 */ /* 0x0000620000000800 */
[----:B------:R-:W2:Y:S01]  /*00e0*/  LDC R12, c[0x0][0x360] ;  /* 0x0000d800ff0c7b82 */ /* 0x000ea20000000800 */
[----:B------:R-:W-:Y:S01]  /*00f0*/  BSSY.RECONVERGENT B1, `(.L_x_2) ;  /* 0x0000010000017945 */ /* 0x000fe20003800200 */
[----:B------:R-:W-:Y:S02]  /*0100*/  IMAD R10, R2, UR8, RZ ;  /* 0x00000008020a7c24 */ /* 0x000fe4000f8e02ff */
[----:B------:R-:W-:-:S04]  /*0110*/  IMAD.MOV.U32 R13, RZ, RZ, R3 ;  /* 0x000000ffff0d7224 */ /* 0x000fc800078e0003 */
[----:B0-----:R-:W3:Y:S03]  /*0120*/  LDC.64 R4, c[0x0][0x390] ;  /* 0x0000e400ff047b82 */ /* 0x001ee60000000a00 */
.L_x_3:
[----:B------:R-:W-:Y:S02]  /*0130*/  SHF.R.S32.HI R7, RZ, 0x1f, R13 ;  /* 0x0000001fff077819 */ /* 0x000fe4000001140d */
[----:B------:R-:W-:-:S04]  /*0140*/  IADD3 R9, P0, PT, R10, R13, RZ ;  /* 0x0000000d0a097210 */ /* 0x000fc80007f1e0ff */
[----:B------:R-:W-:Y:S01]  /*0150*/  LEA.HI.X.SX32 R14, R10, R7, 0x1, P0 ;  /* 0x000000070a0e7211 */ /* 0x000fe200000f0eff */
[----:B---3--:R-:W-:Y:S01]  /*0160*/  IMAD.WIDE R6, R13, 0x4, R4 ;  /* 0x000000040d067825 */ /* 0x008fe200078e0204 */
[----:B------:R-:W-:-:S04]  /*0170*/  LEA R8, P0, R9, UR10, 0x2 ;  /* 0x0000000a09087c11 */ /* 0x000fc8000f8010ff */
[----:B------:R-:W-:Y:S01]  /*0180*/  LEA.HI.X R9, R9, UR11, R14, 0x2, P0 ;  /* 0x0000000b09097c11 */ /* 0x000fe200080f140e */
[----:B------:R-:W1:Y:S04]  /*0190*/  LDG.E R6, desc[UR6][R6.64] ;  /* 0x0000000606067981 */ /* 0x000e68000c1e1900 */
[----:B------:R-:W1:Y:S01]  /*01a0*/  LDG.E R8, desc[UR6][R8.64] ;  /* 0x0000000608087981 */ /* 0x000e62000c1e1900 */
[----:B--2---:R-:W-:-:S05]  /*01b0*/  IMAD.IADD R13, R12, 0x1, R13 ;  /* 0x000000010c0d7824 */ /* 0x004fca00078e020d */
[----:B------:R-:W-:Y:S01]  /*01c0*/  ISETP.GE.AND P0, PT, R13, UR8, PT ;  /* 0x000000080d007c0c */ /* 0x000fe2000bf06270 */
[----:B-1----:R-:W-:-:S12]  /*01d0*/  FFMA R11, R8, R6, R11 ;  /* 0x00000006080b7223 */ /* 0x002fd8000000000b */
[----:B------:R-:W-:Y:S05]  /*01e0*/  @!P0 BRA `(.L_x_3) ;  /* 0xfffffffc00d08947 */ /* 0x000fea000383ffff */
[----:B------:R-:W-:Y:S05]  /*01f0*/  BSYNC.RECONVERGENT B1 ;  /* 0x0000000000017941 */ /* 0x000fea0003800200 */
.L_x_2:
[----:B------:R0:W-:Y:S02]  /*0200*/  STS [R0], R11 ;  /* 0x0000000b00007388 */ /* 0x0001e40000000800 */
.L_x_1:
[----:B------:R-:W-:Y:S05]  /*0210*/  BSYNC.RECONVERGENT B0 ;  /* 0x0000000000007941 */ /* 0x000fea0003800200 */
.L_x_0:
[----:B------:R-:W1:Y:S01]  /*0220*/  LDCU UR4, c[0x0][0x360] ;  /* 0x00006c00ff0477ac */ /* 0x000e620008000800 */
[----:B------:R-:W-:Y:S01]  /*0230*/  BAR.SYNC.DEFER_BLOCKING 0x0 ;  /* 0x0000000000007b1d */ /* 0x000fe20000010000 */
[----:B------:R-:W-:Y:S01]  /*0240*/  ISETP.GT.U32.AND P1, PT, R3, 0x1f, PT ;  /* 0x0000001f0300780c */ /* 0x000fe20003f24070 */
[----:B-1----:R-:W-:-:S09]  /*0250*/  UISETP.GE.U32.AND UP0, UPT, UR4, 0x42, UPT ;  /* 0x000000420400788c */ /* 0x002fd2000bf06070 */
[----:B------:R-:W-:Y:S05]  /*0260*/  BRA.U !UP0, `(.L_x_4) ;  /* 0x0000000108307547 */ /* 0x000fea000b800000 */
[----:B------:R-:W-:-:S07]  /*0270*/  IMAD.U32 R4, RZ, RZ, UR4 ;  /* 0x00000004ff047e24 */ /* 0x000fce000f8e00ff */
.L_x_5:
[----:B------:R-:W-:-:S04]  /*0280*/  SHF.R.U32.HI R8, RZ, 0x1, R4 ;  /* 0x00000001ff087819 */ /* 0x000fc80000011604 */
[----:B------:R-:W-:-:S13]  /*0290*/  ISETP.GE.U32.AND P0, PT, R3, R8, PT ;  /* 0x000000080300720c */ /* 0x000fda0003f06070 */
[----:B------:R-:W-:Y:S01]  /*02a0*/  @!P0 IMAD R5, R8, 0x4, R0 ;  /* 0x0000000408058824 */ /* 0x000fe200078e0200 */
[----:B------:R-:W-:Y:S05]  /*02b0*/  @!P0 LDS R6, [R0] ;  /* 0x0000000000068984 */ /* 0x000fea0000000800 */
[----:B------:R-:W1:Y:S02]  /*02c0*/  @!P0 LDS R5, [R5] ;  /* 0x0000000005058984 */ /* 0x000e640000000800 */
[----:B-1----:R-:W-:-:S05]  /*02d0*/  @!P0 FADD R7, R5, R6 ;  /* 0x0000000605078221 */ /* 0x002fca0000000000 */
[----:B------:R1:W-:Y:S01]  /*02e0*/  @!P0 STS [R0], R7 ;  /* 0x0000000700008388 */ /* 0x0003e20000000800 */
[----:B------:R-:W-:Y:S01]  /*02f0*/  BAR.SYNC.DEFER_BLOCKING 0x0 ;  /* 0x0000000000007b1d */ /* 0x000fe20000010000 */
[----:B------:R-:W-:Y:S01]  /*0300*/  ISETP.GT.U32.AND P0, PT, R4, 0x83, PT ;  /* 0x000000830400780c */ /* 0x000fe20003f04070 */
[----:B------:R-:W-:-:S12]  /*0310*/  IMAD.MOV.U32 R4, RZ, RZ, R8 ;  /* 0x000000ffff047224 */ /* 0x000fd800078e0008 */
[----:B-1----:R-:W-:Y:S05]  /*0320*/  @P0 BRA `(.L_x_5) ;  /* 0xfffffffc00d40947 */ /* 0x002fea000383ffff */
.L_x_4:
[----:B------:R-:W-:Y:S05]  /*0330*/  @P1 EXIT ;  /* 0x000000000000194d */ /* 0x000fea0003800000 */
[----:B------:R-:W-:Y:S01]  /*0340*/  LDS R4, [R0+0x80] ;  /* 0x0000800000047984 */ /* 0x000fe20000000800 */
[----:B------:R-:W-:-:S03]  /*0350*/  ISETP.NE.AND P0, PT, R3, RZ, PT ;  /* 0x000000ff0300720c */ /* 0x000fc60003f05270 */
[----:B------:R-:W1:Y:S02]  /*0360*/  LDS R5, [R0] ;  /* 0x0000000000057984 */ /* 0x000e640000000800 */
[----:B-1----:R-:W-:-:S05]  /*0370*/  FADD R5, R4, R5 ;  /* 0x0000000504057221 */ /* 0x002fca0000000000 */
[----:B------:R-:W-:Y:S04]  /*0380*/  STS [R0], R5 ;  /* 0x0000000500007388 */ /* 0x000fe80000000800 */
[----:B------:R-:W-:Y:S04]  /*0390*/  LDS R4, [R0+0x40] ;  /* 0x0000400000047984 */ /* 0x000fe80000000800 */
        /* <DEDUP_REMOVED lines=8> */
[----:B0-----:R-:W0:Y:S02]  /*0420*/  LDS R11, [R0] ;  /* 0x00000000000b7984 */ /* 0x001e240000000800 */
[----:B0-----:R-:W-:-:S05]  /*0430*/  FADD R11, R4, R11 ;  /* 0x0000000b040b7221 */ /* 0x001fca0000000000 */
[----:B------:R-:W-:Y:S04]  /*0440*/  STS [R0], R11 ;  /* 0x0000000b00007388 */ /* 0x000fe80000000800 */
[----:B------:R-:W-:Y:S04]  /*0450*/  LDS R4, [R0+0x8] ;  /* 0x0000080000047984 */ /* 0x000fe80000000800 */
[----:B------:R-:W0:Y:S02]  /*0460*/  LDS R5, [R0] ;  /* 0x0000000000057984 */ /* 0x000e240000000800 */
[----:B0-----:R-:W-:-:S05]  /*0470*/  FADD R5, R4, R5 ;  /* 0x0000000504057221 */ /* 0x001fca0000000000 */
[----:B------:R-:W-:Y:S04]  /*0480*/  STS [R0], R5 ;  /* 0x0000000500007388 */ /* 0x000fe80000000800 */
[----:B------:R-:W-:Y:S04]  /*0490*/  LDS R4, [R0+0x4] ;  /* 0x0000040000047984 */ /* 0x000fe80000000800 */
[----:B------:R-:W0:Y:S02]  /*04a0*/  LDS R7, [R0] ;  /* 0x0000000000077984 */ /* 0x000e240000000800 */
[----:B0-----:R-:W-:-:S05]  /*04b0*/  FADD R7, R4, R7 ;  /* 0x0000000704077221 */ /* 0x001fca0000000000 */
[----:B------:R0:W-:Y:S01]  /*04c0*/  STS [R0], R7 ;  /* 0x0000000700007388 */ /* 0x0001e20000000800 */
[----:B------:R-:W-:Y:S05]  /*04d0*/  @P0 EXIT ;  /* 0x000000000000094d */ /* 0x000fea0003800000 */
[----:B------:R-:W1:Y:S02]  /*04e0*/  LDC.64 R4, c[0x0][0x398] ;  /* 0x0000e600ff047b82 */ /* 0x000e640000000a00 */
[----:B-1----:R-:W-:-:S06]  /*04f0*/  IMAD.WIDE.U32 R4, R2, 0x4, R4 ;  /* 0x0000000402047825 */ /* 0x002fcc00078e0004 */
[----:B------:R1:W2:Y:S01]  /*0500*/  LDG.E R5, desc[UR6][R4.64] ;  /* 0x0000000604057981 */ /* 0x0002a2000c1e1900 */
[----:B------:R-:W3:Y:S01]  /*0510*/  S2UR UR5, SR_CgaCtaId ;  /* 0x00000000000579c3 */ /* 0x000ee20000008800 */
[----:B------:R-:W-:Y:S01]  /*0520*/  UMOV UR4, 0x400 ;  /* 0x0000040000047882 */ /* 0x000fe20000000000 */
[----:B------:R-:W-:Y:S02]  /*0530*/  IMAD.MOV.U32 R3, RZ, RZ, 0x3bbb989d ;  /* 0x3bbb989dff037424 */ /* 0x000fe400078e00ff */
[----:B-1----:R-:W-:Y:S01]  /*0540*/  IMAD.MOV.U32 R4, RZ, RZ, 0x437c0000 ;  /* 0x437c0000ff047424 */ /* 0x002fe200078e00ff */
[----:B---3--:R-:W-:-:S03]  /*0550*/  ULEA UR4, UR5, UR4, 0x18 ;  /* 0x0000000405047291 */ /* 0x008fc6000f8ec0ff */
[----:B------:R-:W-:-:S06]  /*0560*/  UMOV UR5, 0x3ffb3b64 ;  /* 0x3ffb3b6400057882 */ /* 0x000fcc0000000000 */
[----:B0-----:R-:W2:Y:S01]  /*0570*/  LDS R0, [UR4] ;  /* 0x00000004ff007984 */ /* 0x001ea20008000800 */
[----:B------:R-:W-:Y:S01]  /*0580*/  UMOV UR4, 0x5a1cac08 ;  /* 0x5a1cac0800047882 */ /* 0x000fe20000000000 */
[----:B--2---:R-:W-:-:S04]  /*0590*/  FADD R0, R0, R5 ;  /* 0x0000000500007221 */ /* 0x004fc80000000000 */
[----:B------:R-:W0:Y:S02]  /*05a0*/  F2F.F64.F32 R6, R0 ;  /* 0x0000000000067310 */ /* 0x000e240000201800 */
[----:B0-----:R-:W-:-:S10]  /*05b0*/  DMUL R6, R6, -UR4 ;  /* 0x8000000406067c28 */ /* 0x001fd40008000000 */
[----:B------:R-:W0:Y:S02]  /*05c0*/  F2F.F32.F64 R6, R6 ;  /* 0x0000000600067310 */ /* 0x000e240000301000 */
[----:B0-----:R-:W-:-:S04]  /*05d0*/  FFMA.SAT R3, R6, R3, 0.5 ;  /* 0x3f00000006037423 */ /* 0x001fc80000002003 */
[----:B------:R-:W-:-:S04]  /*05e0*/  FFMA.RM R3, R3, R4, 12582913 ;  /* 0x4b40000103037423 */ /* 0x000fc80000004004 */
[C---:B------:R-:W-:Y:S01]  /*05f0*/  FADD R5, R3.reuse, -12583039 ;  /* 0xcb40007f03057421 */ /* 0x040fe20000000000 */
[----:B------:R-:W-:-:S03]  /*0600*/  IMAD.SHL.U32 R3, R3, 0x800000, RZ ;  /* 0x0080000003037824 */ /* 0x000fc600078e00ff */
[----:B------:R-:W-:-:S04]  /*0610*/  FFMA R5, R6, 1.4426950216293334961, -R5 ;  /* 0x3fb8aa3b06057823 */ /* 0x000fc80000000805 */
[----:B------:R-:W-:Y:S02]  /*0620*/  FFMA R8, R6, 1.925963033500011079e-08, R5 ;  /* 0x32a5706006087823 */ /* 0x000fe40000000005 */
[----:B------:R-:W0:Y:S04]  /*0630*/  LDC.64 R4, c[0x0][0x380] ;  /* 0x0000e000ff047b82 */ /* 0x000e280000000a00 */
[----:B------:R-:W1:Y:S02]  /*0640*/  MUFU.EX2 R8, R8 ;  /* 0x0000000800087308 */ /* 0x000e640000000800 */
[----:B-1----:R-:W-:Y:S01]  /*0650*/  FFMA R3, R3, R8, 1 ;  /* 0x3f80000003037423 */ /* 0x002fe20000000008 */
[----:B0-----:R-:W-:-:S05]  /*0660*/  IMAD.WIDE.U32 R4, R2, 0x4, R4 ;  /* 0x0000000402047825 */ /* 0x001fca00078e0004 */
[----:B------:R-:W0:Y:S08]  /*0670*/  MUFU.RCP R6, R3 ;  /* 0x0000000300067308 */ /* 0x000e300000001000 */
[----:B------:R-:W1:Y:S01]  /*0680*/  FCHK P0, R0, R3 ;  /* 0x0000000300007302 */ /* 0x000e620000000000 */
[----:B0-----:R-:W-:-:S04]  /*0690*/  FFMA R7, -R3, R6, 1 ;  /* 0x3f80000003077423 */ /* 0x001fc80000000106 */
[----:B------:R-:W-:-:S04]  /*06a0*/  FFMA R7, R6, R7, R6 ;  /* 0x0000000706077223 */ /* 0x000fc80000000006 */
[----:B------:R-:W-:-:S04]  /*06b0*/  FFMA R6, R0, R7, RZ ;  /* 0x0000000700067223 */ /* 0x000fc800000000ff */
[----:B------:R-:W-:-:S04]  /*06c0*/  FFMA R9, -R3, R6, R0 ;  /* 0x0000000603097223 */ /* 0x000fc80000000100 */
[----:B------:R-:W-:Y:S01]  /*06d0*/  FFMA R7, R7, R9, R6 ;  /* 0x0000000907077223 */ /* 0x000fe20000000006 */
[----:B-1----:R-:W-:Y:S06]  /*06e0*/  @!P0 BRA `(.L_x_6) ;  /* 0x00000000000c8947 */ /* 0x002fec0003800000 */
[----:B------:R-:W-:-:S07]  /*06f0*/  MOV R2, 0x710 ;  /* 0x0000071000027802 */ /* 0x000fce0000000f00 */
[----:B------:R-:W-:Y:S05]  /*0700*/  CALL.REL.NOINC `($__internal_0_$__cuda_sm3x_div_rn_noftz_f32_slowpath) ;  /* 0x00000000000c7944 */ /* 0x000fea0003c00000 */
[----:B------:R-:W-:-:S07]  /*0710*/  IMAD.MOV.U32 R7, RZ, RZ, R0 ;  /* 0x000000ffff077224 */ /* 0x000fce00078e0000 */
.L_x_6:
[----:B------:R-:W-:Y:S01]  /*0720*/  STG.E desc[UR6][R4.64], R7 ;  /* 0x0000000704007986 */ /* 0x000fe2000c101906 */
[----:B------:R-:W-:Y:S05]  /*0730*/  EXIT ;  /* 0x000000000000794d */ /* 0x000fea0003800000 */
        .weak           $__internal_0_$__cuda_sm3x_div_rn_noftz_f32_slowpath
        .type           $__internal_0_$__cuda_sm3x_div_rn_noftz_f32_slowpath,@function
        .size           $__internal_0_$__cuda_sm3x_div_rn_noftz_f32_slowpath,(.L_x_23 - $__internal_0_$__cuda_sm3x_div_rn_noftz_f32_slowpath)
$__internal_0_$__cuda_sm3x_div_rn_noftz_f32_slowpath:
[--C-:B------:R-:W-:Y:S01]  /*0740*/  SHF.R.U32.HI R7, RZ, 0x17, R3.reuse ;  /* 0x00000017ff077819 */ /* 0x100fe20000011603 */
[--C-:B------:R-:W-:Y:S01]  /*0750*/  IMAD.MOV.U32 R8, RZ, RZ, R0.reuse ;  /* 0x000000ffff087224 */ /* 0x100fe200078e0000 */
[----:B------:R-:W-:Y:S01]  /*0760*/  SHF.R.U32.HI R6, RZ, 0x17, R0 ;  /* 0x00000017ff067819 */ /* 0x000fe20000011600 */
[----:B------:R-:W-:Y:S01]  /*0770*/  IMAD.MOV.U32 R9, RZ, RZ, R3 ;  /* 0x000000ffff097224 */ /* 0x000fe200078e0003 */
[----:B------:R-:W-:Y:S02]  /*0780*/  LOP3.LUT R7, R7, 0xff, RZ, 0xc0, !PT ;  /* 0x000000ff07077812 */ /* 0x000fe400078ec0ff */
[----:B------:R-:W-:Y:S02]  /*0790*/  LOP3.LUT R6, R6, 0xff, RZ, 0xc0, !PT ;  /* 0x000000ff06067812 */ /* 0x000fe400078ec0ff */
[----:B------:R-:W-:-:S03]  /*07a0*/  IADD3 R12, PT, PT, R7, -0x1, RZ ;  /* 0xffffffff070c7810 */ /* 0x000fc60007ffe0ff */
[----:B------:R-:W-:Y:S01]  /*07b0*/  VIADD R11, R6, 0xffffffff ;  /* 0xffffffff060b7836 */ /* 0x000fe20000000000 */
[----:B------:R-:W-:-:S04]  /*07c0*/  ISETP.GT.U32.AND P0, PT, R12, 0xfd, PT ;  /* 0x000000fd0c00780c */ /* 0x000fc80003f04070 */
[----:B------:R-:W-:-:S13]  /*07d0*/  ISETP.GT.U32.OR P0, PT, R11, 0xfd, P0 ;  /* 0x000000fd0b00780c */ /* 0x000fda0000704470 */
[----:B------:R-:W-:Y:S01]  /*07e0*/  @!P0 IMAD.MOV.U32 R10, RZ, RZ, RZ ;  /* 0x000000ffff0a8224 */ /* 0x000fe200078e00ff */
[----:B------:R-:W-:Y:S06]  /*07f0*/  @!P0 BRA `(.L_x_7) ;  /* 0x00000000005c8947 */ /* 0x000fec0003800000 */
[----:B------:R-:W-:Y:S02]  /*0800*/  FSETP.GTU.FTZ.AND P0, PT, |R0|, +INF , PT ;  /* 0x7f8000000000780b */ /* 0x000fe40003f1c200 */
[----:B------:R-:W-:-:S04]  /*0810*/  FSETP.GTU.FTZ.AND P1, PT, |R3|, +INF , PT ;  /* 0x7f8000000300780b */ /* 0x000fc80003f3c200 */
[----:B------:R-:W-:-:S13]  /*0820*/  PLOP3.LUT P0, PT, P0, P1, PT, 0xf8, 0x8f ;  /* 0x00000000008f781c */ /* 0x000fda0000703f70 */
[----:B------:R-:W-:Y:S05]  /*0830*/  @P0 BRA `(.L_x_8) ;  /* 0x0000000400440947 */ /* 0x000fea0003800000 */
[----:B------:R-:W-:-:S13]  /*0840*/  LOP3.LUT P0, RZ, R9, 0x7fffffff, R8, 0xc8, !PT ;  /* 0x7fffffff09ff7812 */ /* 0x000fda000780c808 */
[----:B------:R-:W-:Y:S05]  /*0850*/  @!P0 BRA `(.L_x_9) ;  /* 0x0000000400348947 */ /* 0x000fea0003800000 */
[C---:B------:R-:W-:Y:S02]  /*0860*/  FSETP.NEU.FTZ.AND P2, PT, |R0|.reuse, +INF , PT ;  /* 0x7f8000000000780b */ /* 0x040fe40003f5d200 */
[----:B------:R-:W-:Y:S02]  /*0870*/  FSETP.NEU.FTZ.AND P1, PT, |R3|, +INF , PT ;  /* 0x7f8000000300780b */ /* 0x000fe40003f3d200 */
[----:B------:R-:W-:-:S11]  /*0880*/  FSETP.NEU.FTZ.AND P0, PT, |R0|, +INF , PT ;  /* 0x7f8000000000780b */ /* 0x000fd60003f1d200 */
[----:B------:R-:W-:Y:S05]  /*0890*/  @!P1 BRA !P2, `(.L_x_9) ;  /* 0x0000000400249947 */ /* 0x000fea0005000000 */
[----:B------:R-:W-:-:S04]  /*08a0*/  LOP3.LUT P2, RZ, R8, 0x7fffffff, RZ, 0xc0, !PT ;  /* 0x7fffffff08ff7812 */ /* 0x000fc8000784c0ff */
[----:B------:R-:W-:-:S13]  /*08b0*/  PLOP3.LUT P1, PT, P1, P2, PT, 0x2f, 0xf2 ;  /* 0x0000000000f2781c */ /* 0x000fda0000f24577 */
[----:B------:R-:W-:Y:S05]  /*08c0*/  @P1 BRA `(.L_x_10) ;  /* 0x0000000400101947 */ /* 0x000fea0003800000 */
[----:B------:R-:W-:-:S04]  /*08d0*/  LOP3.LUT P1, RZ, R9, 0x7fffffff, RZ, 0xc0, !PT ;  /* 0x7fffffff09ff7812 */ /* 0x000fc8000782c0ff */
[----:B------:R-:W-:-:S13]  /*08e0*/  PLOP3.LUT P0, PT, P0, P1, PT, 0x2f, 0xf2 ;  /* 0x0000000000f2781c */ /* 0x000fda0000702577 */
[----:B------:R-:W-:Y:S05]  /*08f0*/  @P0 BRA `(.L_x_11) ;  /* 0x0000000000f80947 */ /* 0x000fea0003800000 */
[----:B------:R-:W-:Y:S02]  /*0900*/  ISETP.GE.AND P0, PT, R11, RZ, PT ;  /* 0x000000ff0b00720c */ /* 0x000fe40003f06270 */
[----:B------:R-:W-:-:S11]  /*0910*/  ISETP.GE.AND P1, PT, R12, RZ, PT ;  /* 0x000000ff0c00720c */ /* 0x000fd60003f26270 */
[----:B------:R-:W-:Y:S02]  /*0920*/  @P0 IMAD.MOV.U32 R10, RZ, RZ, RZ ;  /* 0x000000ffff0a0224 */ /* 0x000fe400078e00ff */
[----:B------:R-:W-:Y:S01]  /*0930*/  @!P0 FFMA R8, R0, 1.84467440737095516160e+19, RZ ;  /* 0x5f80000000088823 */ /* 0x000fe200000000ff */
[----:B------:R-:W-:Y:S02]  /*0940*/  @!P0 IMAD.MOV.U32 R10, RZ, RZ, -0x40 ;  /* 0xffffffc0ff0a8424 */ /* 0x000fe400078e00ff */
[----:B------:R-:W-:-:S03]  /*0950*/  @!P1 FFMA R9, R3, 1.84467440737095516160e+19, RZ ;  /* 0x5f80000003099823 */ /* 0x000fc600000000ff */
[----:B------:R-:W-:-:S07]  /*0960*/  @!P1 IADD3 R10, PT, PT, R10, 0x40, RZ ;  /* 0x000000400a0a9810 */ /* 0x000fce0007ffe0ff */
.L_x_7:
[----:B------:R-:W-:Y:S01]  /*0970*/  LEA R0, R7, 0xc0800000, 0x17 ;  /* 0xc080000007007811 */ /* 0x000fe200078eb8ff */
[----:B------:R-:W-:-:S04]  /*0980*/  VIADD R6, R6, 0xffffff81 ;  /* 0xffffff8106067836 */ /* 0x000fc80000000000 */
[----:B------:R-:W-:Y:S01]  /*0990*/  IMAD.IADD R9, R9, 0x1, -R0 ;  /* 0x0000000109097824 */ /* 0x000fe200078e0a00 */
[C---:B------:R-:W-:Y:S01]  /*09a0*/  IADD3 R7, PT, PT, R6.reuse, 0x7f, -R7 ;  /* 0x0000007f06077810 */ /* 0x040fe20007ffe807 */
[----:B------:R-:W-:Y:S02]  /*09b0*/  IMAD R0, R6, -0x800000, R8 ;  /* 0xff80000006007824 */ /* 0x000fe400078e0208 */
[----:B------:R-:W0:Y:S01]  /*09c0*/  MUFU.RCP R3, R9 ;  /* 0x0000000900037308 */ /* 0x000e220000001000 */
[----:B------:R-:W-:Y:S01]  /*09d0*/  FADD.FTZ R11, -R9, -RZ ;  /* 0x800000ff090b7221 */ /* 0x000fe20000010100 */
[----:B------:R-:W-:-:S03]  /*09e0*/  IMAD.IADD R7, R7, 0x1, R10 ;  /* 0x0000000107077824 */ /* 0x000fc600078e020a */
[----:B0-----:R-:W-:-:S04]  /*09f0*/  FFMA R12, R3, R11, 1 ;  /* 0x3f800000030c7423 */ /* 0x001fc8000000000b */
[----:B------:R-:W-:-:S04]  /*0a00*/  FFMA R12, R3, R12, R3 ;  /* 0x0000000c030c7223 */ /* 0x000fc80000000003 */
[----:B------:R-:W-:-:S04]  /*0a10*/  FFMA R3, R0, R12, RZ ;  /* 0x0000000c00037223 */ /* 0x000fc800000000ff */
[----:B------:R-:W-:-:S04]  /*0a20*/  FFMA R8, R11, R3, R0 ;  /* 0x000000030b087223 */ /* 0x000fc80000000000 */
[----:B------:R-:W-:-:S04]  /*0a30*/  FFMA R13, R12, R8, R3 ;  /* 0x000000080c0d7223 */ /* 0x000fc80000000003 */
[----:B------:R-:W-:-:S04]  /*0a40*/  FFMA R8, R11, R13, R0 ;  /* 0x0000000d0b087223 */ /* 0x000fc80000000000 */
[----:B------:R-:W-:-:S05]  /*0a50*/  FFMA R0, R12, R8, R13 ;  /* 0x000000080c007223 */ /* 0x000fca000000000d */
[----:B------:R-:W-:-:S04]  /*0a60*/  SHF.R.U32.HI R3, RZ, 0x17, R0 ;  /* 0x00000017ff037819 */ /* 0x000fc80000011600 */
[----:B------:R-:W-:-:S05]  /*0a70*/  LOP3.LUT R3, R3, 0xff, RZ, 0xc0, !PT ;  /* 0x000000ff03037812 */ /* 0x000fca00078ec0ff */
[----:B------:R-:W-:-:S04]  /*0a80*/  IMAD.IADD R9, R3, 0x1, R7 ;  /* 0x0000000103097824 */ /* 0x000fc800078e0207 */
[----:B------:R-:W-:-:S05]  /*0a90*/  VIADD R3, R9, 0xffffffff ;  /* 0xffffffff09037836 */ /* 0x000fca0000000000 */
[----:B------:R-:W-:-:S13]  /*0aa0*/  ISETP.GE.U32.AND P0, PT, R3, 0xfe, PT ;  /* 0x000000fe0300780c */ /* 0x000fda0003f06070 */
[----:B------:R-:W-:Y:S05]  /*0ab0*/  @!P0 BRA `(.L_x_12) ;  /* 0x0000000000808947 */ /* 0x000fea0003800000 */
[----:B------:R-:W-:-:S13]  /*0ac0*/  ISETP.GT.AND P0, PT, R9, 0xfe, PT ;  /* 0x000000fe0900780c */ /* 0x000fda0003f04270 */
[----:B------:R-:W-:Y:S05]  /*0ad0*/  @P0 BRA `(.L_x_13) ;  /* 0x00000000006c0947 */ /* 0x000fea0003800000 */
[----:B------:R-:W-:-:S13]  /*0ae0*/  ISETP.GE.AND P0, PT, R9, 0x1, PT ;  /* 0x000000010900780c */ /* 0x000fda0003f06270 */
[----:B------:R-:W-:Y:S05]  /*0af0*/  @P0 BRA `(.L_x_14) ;  /* 0x0000000000980947 */ /* 0x000fea0003800000 */
[----:B------:R-:W-:Y:S02]  /*0b00*/  ISETP.GE.AND P0, PT, R9, -0x18, PT ;  /* 0xffffffe80900780c */ /* 0x000fe40003f06270 */
[----:B------:R-:W-:-:S11]  /*0b10*/  LOP3.LUT R0, R0, 0x80000000, RZ, 0xc0, !PT ;  /* 0x8000000000007812 */ /* 0x000fd600078ec0ff */
[----:B------:R-:W-:Y:S05]  /*0b20*/  @!P0 BRA `(.L_x_14) ;  /* 0x00000000008c8947 */ /* 0x000fea0003800000 */
[CCC-:B------:R-:W-:Y:S01]  /*0b30*/  FFMA.RZ R3, R12.reuse, R8.reuse, R13.reuse ;  /* 0x000000080c037223 */ /* 0x1c0fe2000000c00d */
[CCC-:B------:R-:W-:Y:S01]  /*0b40*/  FFMA.RM R6, R12.reuse, R8.reuse, R13.reuse ;  /* 0x000000080c067223 */ /* 0x1c0fe2000000400d */
[C---:B------:R-:W-:Y:S02]  /*0b50*/  ISETP.NE.AND P2, PT, R9.reuse, RZ, PT ;  /* 0x000000ff0900720c */ /* 0x040fe40003f45270 */
[----:B------:R-:W-:Y:S02]  /*0b60*/  ISETP.NE.AND P1, PT, R9, RZ, PT ;  /* 0x000000ff0900720c */ /* 0x000fe40003f25270 */
[----:B------:R-:W-:Y:S01]  /*0b70*/  LOP3.LUT R7, R3, 0x7fffff, RZ, 0xc0, !PT ;  /* 0x007fffff03077812 */ /* 0x000fe200078ec0ff */
[----:B------:R-:W-:Y:S01]  /*0b80*/  FFMA.RP R3, R12, R8, R13 ;  /* 0x000000080c037223 */ /* 0x000fe2000000800d */
[----:B------:R-:W-:Y:S01]  /*0b90*/  IADD3 R8, PT, PT, R9, 0x20, RZ ;  /* 0x0000002009087810 */ /* 0x000fe20007ffe0ff */
[----:B------:R-:W-:Y:S01]  /*0ba0*/  IMAD.MOV R9, RZ, RZ, -R9 ;  /* 0x000000ffff097224 */ /* 0x000fe200078e0a09 */
[----:B------:R-:W-:-:S02]  /*0bb0*/  LOP3.LUT R7, R7, 0x800000, RZ, 0xfc, !PT ;  /* 0x0080000007077812 */ /* 0x000fc400078efcff */
[----:B------:R-:W-:Y:S02]  /*0bc0*/  FSETP.NEU.FTZ.AND P0, PT, R3, R6, PT ;  /* 0x000000060300720b */ /* 0x000fe40003f1d000 */
[----:B------:R-:W-:Y:S02]  /*0bd0*/  SHF.L.U32 R8, R7, R8, RZ ;  /* 0x0000000807087219 */ /* 0x000fe400000006ff */
[----:B------:R-:W-:Y:S02]  /*0be0*/  SEL R6, R9, RZ, P2 ;  /* 0x000000ff09067207 */ /* 0x000fe40001000000 */
[----:B------:R-:W-:Y:S02]  /*0bf0*/  ISETP.NE.AND P1, PT, R8, RZ, P1 ;  /* 0x000000ff0800720c */ /* 0x000fe40000f25270 */
[----:B------:R-:W-:Y:S02]  /*0c00*/  SHF.R.U32.HI R6, RZ, R6, R7 ;  /* 0x00000006ff067219 */ /* 0x000fe40000011607 */
[----:B------:R-:W-:-:S02]  /*0c10*/  PLOP3.LUT P0, PT, P0, P1, PT, 0xf8, 0x8f ;  /* 0x00000000008f781c */ /* 0x000fc40000703f70 */
[----:B------:R-:W-:Y:S02]  /*0c20*/  SHF.R.U32.HI R8, RZ, 0x1, R6 ;  /* 0x00000001ff087819 */ /* 0x000fe40000011606 */
[----:B------:R-:W-:-:S04]  /*0c30*/  SEL R3, RZ, 0x1, !P0 ;  /* 0x00000001ff037807 */ /* 0x000fc80004000000 */
[----:B------:R-:W-:-:S04]  /*0c40*/  LOP3.LUT R3, R3, 0x1, R8, 0xf8, !PT ;  /* 0x0000000103037812 */ /* 0x000fc800078ef808 */
[----:B------:R-:W-:-:S05]  /*0c50*/  LOP3.LUT R3, R3, R6, RZ, 0xc0, !PT ;  /* 0x0000000603037212 */ /* 0x000fca00078ec0ff */
[----:B------:R-:W-:-:S05]  /*0c60*/  IMAD.IADD R3, R8, 0x1, R3 ;  /* 0x0000000108037824 */ /* 0x000fca00078e0203 */
[----:B------:R-:W-:Y:S01]  /*0c70*/  LOP3.LUT R0, R3, R0, RZ, 0xfc, !PT ;  /* 0x0000000003007212 */ /* 0x000fe200078efcff */
[----:B------:R-:W-:Y:S06]  /*0c80*/  BRA `(.L_x_14) ;  /* 0x0000000000347947 */ /* 0x000fec0003800000 */
.L_x_13:
[----:B------:R-:W-:-:S04]  /*0c90*/  LOP3.LUT R0, R0, 0x80000000, RZ, 0xc0, !PT ;  /* 0x8000000000007812 */ /* 0x000fc800078ec0ff */
[----:B------:R-:W-:Y:S01]  /*0ca0*/  LOP3.LUT R0, R0, 0x7f800000, RZ, 0xfc, !PT ;  /* 0x7f80000000007812 */ /* 0x000fe200078efcff */
[----:B------:R-:W-:Y:S06]  /*0cb0*/  BRA `(.L_x_14) ;  /* 0x0000000000287947 */ /* 0x000fec0003800000 */
.L_x_12:
[----:B------:R-:W-:Y:S01]  /*0cc0*/  IMAD R0, R7, 0x800000, R0 ;  /* 0x0080000007007824 */ /* 0x000fe200078e0200 */
[----:B------:R-:W-:Y:S06]  /*0cd0*/  BRA `(.L_x_14) ;  /* 0x0000000000207947 */ /* 0x000fec0003800000 */
.L_x_11:
[----:B------:R-:W-:-:S04]  /*0ce0*/  LOP3.LUT R0, R9, 0x80000000, R8, 0x48, !PT ;  /* 0x8000000009007812 */ /* 0x000fc800078e4808 */
[----:B------:R-:W-:Y:S01]  /*0cf0*/  LOP3.LUT R0, R0, 0x7f800000, RZ, 0xfc, !PT ;  /* 0x7f80000000007812 */ /* 0x000fe200078efcff */
[----:B------:R-:W-:Y:S06]  /*0d00*/  BRA `(.L_x_14) ;  /* 0x0000000000147947 */ /* 0x000fec0003800000 */
.L_x_10:
[----:B------:R-:W-:Y:S01]  /*0d10*/  LOP3.LUT R0, R9, 0x80000000, R8, 0x48, !PT ;  /* 0x8000000009007812 */ /* 0x000fe200078e4808 */
[----:B------:R-:W-:Y:S06]  /*0d20*/  BRA `(.L_x_14) ;  /* 0x00000000000c7947 */ /* 0x000fec0003800000 */
.L_x_9:
[----:B------:R-:W0:Y:S01]  /*0d30*/  MUFU.RSQ R0, -QNAN ;  /* 0xffc0000000007908 */ /* 0x000e220000001400 */
[----:B------:R-:W-:Y:S05]  /*0d40*/  BRA `(.L_x_14) ;  /* 0x0000000000047947 */ /* 0x000fea0003800000 */
.L_x_8:
[----:B------:R-:W-:-:S07]  /*0d50*/  FADD.FTZ R0, R0, R3 ;  /* 0x0000000300007221 */ /* 0x000fce0000010000 */
.L_x_14:
[----:B------:R-:W-:-:S04]  /*0d60*/  IMAD.MOV.U32 R3, RZ, RZ, 0x0 ;  /* 0x00000000ff037424 */ /* 0x000fc800078e00ff */
[----:B0-----:R-:W-:Y:S05]  /*0d70*/  RET.REL.NODEC R2 `(_Z15gemvGeluKernel4PfS_S_S_ii) ;  /* 0xfffffff002a07950 */ /* 0x001fea0003c3ffff */
.L_x_15:
[----:B------:R-:W-:-:S00]  /*0d80*/  BRA `(.L_x_15) ;  /* 0xfffffffc00fc7947 */ /* 0x000fc0000383ffff */
[----:B------:R-:W-:-:S00]  /*0d90*/  NOP ;  /* 0x0000000000007918 */ /* 0x000fc00000000000 */
        /* <DEDUP_REMOVED lines=14> */
.L_x_23:


//--------------------- .text._Z11gemvKernel4PfS_S_S_ii --------------------------
	.section	.text._Z11gemvKernel4PfS_S_S_ii,"ax",@progbits
	.align	128
        .global         _Z11gemvKernel4PfS_S_S_ii
        .type           _Z11gemvKernel4PfS_S_S_ii,@function
        .size           _Z11gemvKernel4PfS_S_S_ii,(.L_x_25 - _Z11gemvKernel4PfS_S_S_ii)
        .other          _Z11gemvKernel4PfS_S_S_ii,@"STO_CUDA_ENTRY STV_DEFAULT"
_Z11gemvKernel4PfS_S_S_ii:
.text._Z11gemvKernel4PfS_S_S_ii:
        /* <DEDUP_REMOVED lines=19> */
.L_x_19:
        /* <DEDUP_REMOVED lines=8> */
[----:B--2---:R-:W-:-:S04]  /*01b0*/  IADD3 R13, PT, PT, R12, R13, RZ ;  /* 0x0000000d0c0d7210 */ /* 0x004fc80007ffe0ff */
[----:B------:R-:W-:Y:S01]  /*01c0*/  ISETP.GE.AND P0, PT, R13, UR8, PT ;  /* 0x000000080d007c0c */ /* 0x000fe2000bf06270 */
[----:B-1----:R-:W-:-:S12]  /*01d0*/  FFMA R11, R8, R6, R11 ;  /* 0x00000006080b7223 */ /* 0x002fd8000000000b */
[----:B------:R-:W-:Y:S05]  /*01e0*/  @!P0 BRA `(.L_x_19) ;  /* 0xfffffffc00d08947 */ /* 0x000fea000383ffff */
[----:B------:R-:W-:Y:S05]  /*01f0*/  BSYNC.RECONVERGENT B1 ;  /* 0x0000000000017941 */ /* 0x000fea0003800200 */
.L_x_18:
[----:B------:R0:W-:Y:S02]  /*0200*/  STS [R2], R11 ;  /* 0x0000000b02007388 */ /* 0x0001e40000000800 */
.L_x_17:
[----:B------:R-:W-:Y:S05]  /*0210*/  BSYNC.RECONVERGENT B0 ;  /* 0x0000000000007941 */ /* 0x000fea0003800200 */
.L_x_16:
[----:B------:R-:W1:Y:S01]  /*0220*/  LDCU UR4, c[0x0][0x360] ;  /* 0x00006c00ff0477ac */ /* 0x000e620008000800 */
[----:B------:R-:W-:Y:S01]  /*0230*/  BAR.SYNC.DEFER_BLOCKING 0x0 ;  /* 0x0000000000007b1d */ /* 0x000fe20000010000 */
[----:B------:R-:W-:Y:S01]  /*0240*/  ISETP.GT.U32.AND P0, PT, R3, 0x1f, PT ;  /* 0x0000001f0300780c */ /* 0x000fe20003f04070 */
[----:B-1----:R-:W-:-:S09]  /*0250*/  UISETP.GE.U32.AND UP0, UPT, UR4, 0x42, UPT ;  /* 0x000000420400788c */ /* 0x002fd2000bf06070 */
[----:B------:R-:W-:Y:S05]  /*0260*/  BRA.U !UP0, `(.L_x_20) ;  /* 0x0000000108307547 */ /* 0x000fea000b800000 */
[----:B------:R-:W-:-:S07]  /*0270*/  IMAD.U32 R4, RZ, RZ, UR4 ;  /* 0x00000004ff047e24 */ /* 0x000fce000f8e00ff */
.L_x_21:
[----:B------:R-:W-:-:S04]  /*0280*/  SHF.R.U32.HI R8, RZ, 0x1, R4 ;  /* 0x00000001ff087819 */ /* 0x000fc80000011604 */
[----:B------:R-:W-:-:S13]  /*0290*/  ISETP.GE.U32.AND P1, PT, R3, R8, PT ;  /* 0x000000080300720c */ /* 0x000fda0003f26070 */
[----:B------:R-:W-:Y:S01]  /*02a0*/  @!P1 LEA R5, R8, R2, 0x2 ;  /* 0x0000000208059211 */ /* 0x000fe200078e10ff */
        /* <DEDUP_REMOVED lines=8> */
.L_x_20:
        /* <DEDUP_REMOVED lines=27> */
[----:B0-----:R-:W0:Y:S08]  /*04e0*/  LDC.64 R2, c[0x0][0x398] ;  /* 0x0000e600ff027b82 */ /* 0x001e300000000a00 */
[----:B------:R-:W1:Y:S01]  /*04f0*/  S2UR UR5, SR_CgaCtaId ;  /* 0x00000000000579c3 */ /* 0x000e620000008800 */
[----:B------:R-:W-:-:S07]  /*0500*/  UMOV UR4, 0x400 ;  /* 0x0000040000047882 */ /* 0x000fce0000000000 */
[----:B------:R-:W2:Y:S01]  /*0510*/  LDC.64 R4, c[0x0][0x380] ;  /* 0x0000e000ff047b82 */ /* 0x000ea20000000a00 */
[----:B0-----:R-:W-:-:S04]  /*0520*/  ISETP.NE.U32.AND P0, PT, R2, RZ, PT ;  /* 0x000000ff0200720c */ /* 0x001fc80003f05070 */
[----:B------:R-:W-:-:S13]  /*0530*/  ISETP.NE.AND.EX P0, PT, R3, RZ, PT, P0 ;  /* 0x000000ff0300720c */ /* 0x000fda0003f05300 */
[----:B------:R-:W0:Y:S02]  /*0540*/  @P0 LDC.64 R2, c[0x0][0x398] ;  /* 0x0000e600ff020b82 */ /* 0x000e240000000a00 */
[----:B0-----:R-:W-:-:S06]  /*0550*/  @P0 IMAD.WIDE.U32 R2, R0, 0x4, R2 ;  /* 0x0000000400020825 */ /* 0x001fcc00078e0002 */
[----:B------:R-:W3:Y:S01]  /*0560*/  @P0 LDG.E R2, desc[UR6][R2.64] ;  /* 0x0000000602020981 */ /* 0x000ee2000c1e1900 */
[----:B-1----:R-:W-:Y:S01]  /*0570*/  ULEA UR4, UR5, UR4, 0x18 ;  /* 0x0000000405047291 */ /* 0x002fe2000f8ec0ff */
[----:B--2---:R-:W-:-:S08]  /*0580*/  IMAD.WIDE.U32 R4, R0, 0x4, R4 ;  /* 0x0000000400047825 */ /* 0x004fd000078e0004 */
[----:B------:R-:W3:Y:S02]  /*0590*/  LDS R7, [UR4] ;  /* 0x00000004ff077984 */ /* 0x000ee40008000800 */
[----:B---3--:R-:W-:-:S05]  /*05a0*/  @P0 FADD R7, R7, R2 ;  /* 0x0000000207070221 */ /* 0x008fca0000000000 */
[----:B------:R-:W-:Y:S01]  /*05b0*/  STG.E desc[UR6][R4.64], R7 ;  /* 0x0000000704007986 */ /* 0x000fe2000c101906 */
[----:B------:R-:W-:Y:S05]  /*05c0*/  EXIT ;  /* 0x000000000000794d */ /* 0x000fea0003800000 */
.L_x_22:
        /* <DEDUP_REMOVED lines=11> */
.L_x_25:


//--------------------- .nv.shared._Z15gemvGeluKernel4PfS_S_S_ii --------------------------
	.section	.nv.shared._Z15gemvGeluKernel4PfS_S_S_ii,"aw",@nobits
	.sectionflags	@""
	.align	4
.nv.shared._Z15gemvGeluKernel4PfS_S_S_ii:
	.zero		5120


//--------------------- .nv.shared.reserved.0     --------------------------
	.section	.nv.shared.reserved.0,"aw",@nobits
	.weak		__nv_reservedSMEM_offset_0_alias
	.size		__nv_reservedSMEM_offset_0_alias, 0, 64
	.other		__nv_reservedSMEM_offset_0_alias,@"STO_CUDA_RESERVED_SHARED STV_DEFAULT"
__nv_reservedSMEM_offset_0_alias:
	.zero		0
	.zero		64


//--------------------- .nv.shared._Z11gemvKernel4PfS_S_S_ii --------------------------
	.section	.nv.shared._Z11gemvKernel4PfS_S_S_ii,"aw",@nobits
	.sectionflags	@""
	.align	4
.nv.shared._Z11gemvKernel4PfS_S_S_ii:
	.zero		5120


//--------------------- .nv.constant0._Z15gemvGeluKernel4PfS_S_S_ii --------------------------
	.section	.nv.constant0._Z15gemvGeluKernel4PfS_S_S_ii,"a",@progbits
	.sectionflags	@""
	.align	4
.nv.constant0._Z15gemvGeluKernel4PfS_S_S_ii:
	.zero		936


//--------------------- .nv.constant0._Z11gemvKernel4PfS_S_S_ii --------------------------
	.section	.nv.constant0._Z11gemvKernel4PfS_S_S_ii,"a",@progbits
	.sectionflags	@""
	.align	4
.nv.constant0._Z11gemvKernel4PfS_S_S_ii:
	.zero		936


//--------------------- SYMBOLS --------------------------

	.type		.nv.reservedSmem.offset0,@object
	.size		.nv.reservedSmem.offset0,0x4
	.type		.nv.reservedSmem.cap,@object
	.size		.nv.reservedSmem.cap,0x4
